//
// Generated by NVIDIA NVVM Compiler
//
// Compiler Build ID: CL-36424714
// Cuda compilation tools, release 13.0, V13.0.88
// Based on NVVM 20.0.0
//

.version 9.0
.target sm_100
.address_size 64

	// .globl	_Z19convolutionalKernelPhS_iiPKf
// _ZZ19convolutionalKernelPhS_iiPKfE4tile has been demoted

.visible .entry _Z19convolutionalKernelPhS_iiPKf(
	.param .u64 .ptr .align 1 _Z19convolutionalKernelPhS_iiPKf_param_0,
	.param .u64 .ptr .align 1 _Z19convolutionalKernelPhS_iiPKf_param_1,
	.param .u32 _Z19convolutionalKernelPhS_iiPKf_param_2,
	.param .u32 _Z19convolutionalKernelPhS_iiPKf_param_3,
	.param .u64 .ptr .align 1 _Z19convolutionalKernelPhS_iiPKf_param_4
)
{
	.reg .pred 	%p<20>;
	.reg .b16 	%rs<40>;
	.reg .b32 	%r<23>;
	.reg .b32 	%f<82>;
	.reg .b64 	%rd<11>;
	.reg .b64 	%fd<10>;
	// demoted variable
	.shared .align 1 .b8 _ZZ19convolutionalKernelPhS_iiPKfE4tile[324];
	ld.param.u64 	%rd5, [_Z19convolutionalKernelPhS_iiPKf_param_0];
	ld.param.u64 	%rd4, [_Z19convolutionalKernelPhS_iiPKf_param_1];
	ld.param.u32 	%r4, [_Z19convolutionalKernelPhS_iiPKf_param_2];
	ld.param.u32 	%r5, [_Z19convolutionalKernelPhS_iiPKf_param_3];
	ld.param.u64 	%rd6, [_Z19convolutionalKernelPhS_iiPKf_param_4];
	cvta.to.global.u64 	%rd1, %rd6;
	cvta.to.global.u64 	%rd7, %rd5;
	mov.u32 	%r6, %ctaid.y;
	mov.u32 	%r7, %ntid.y;
	mov.u32 	%r8, %tid.y;
	mad.lo.s32 	%r9, %r6, %r7, %r8;
	mov.u32 	%r10, %ctaid.x;
	mov.u32 	%r11, %ntid.x;
	mov.u32 	%r12, %tid.x;
	mad.lo.s32 	%r13, %r10, %r11, %r12;
	setp.ne.s32 	%p3, %r9, 0;
	add.s32 	%r14, %r9, -1;
	mad.lo.s32 	%r15, %r5, %r14, %r13;
	setp.le.s32 	%p4, %r9, %r4;
	and.pred  	%p5, %p3, %p4;
	setp.gt.s32 	%p6, %r13, 0;
	and.pred  	%p7, %p6, %p5;
	setp.le.s32 	%p8, %r13, %r5;
	and.pred  	%p1, %p8, %p7;
	mov.u32 	%r16, _ZZ19convolutionalKernelPhS_iiPKfE4tile;
	mad.lo.s32 	%r17, %r8, 18, %r16;
	add.s32 	%r1, %r17, %r12;
	mad.lo.s32 	%r18, %r15, 3, -3;
	and.b32  	%r2, %r8, 1008;
	setp.lt.s32 	%p9, %r9, %r4;
	setp.lt.s32 	%p10, %r13, %r5;
	and.pred  	%p2, %p9, %p10;
	mad.lo.s32 	%r3, %r5, %r9, %r13;
	cvt.s64.s32 	%rd8, %r18;
	add.s64 	%rd2, %rd7, %rd8;
	mov.b16 	%rs37, 0;
	not.pred 	%p11, %p1;
	@%p11 bra 	$L__BB0_2;
	ld.global.u8 	%rs37, [%rd2];
$L__BB0_2:
	setp.ne.s32 	%p12, %r2, 0;
	st.shared.u8 	[%r1], %rs37;
	bar.sync 	0;
	mul.lo.s32 	%r19, %r3, 3;
	cvt.s64.s32 	%rd9, %r19;
	cvta.to.global.u64 	%rd10, %rd4;
	add.s64 	%rd3, %rd10, %rd9;
	@%p12 bra 	$L__BB0_5;
	ld.global.nc.f32 	%f4, [%rd1];
	ld.shared.u8 	%rs8, [%r1];
	cvt.rn.f32.u16 	%f5, %rs8;
	fma.rn.f32 	%f6, %f4, %f5, 0f00000000;
	ld.global.nc.f32 	%f7, [%rd1+4];
	ld.shared.u8 	%rs9, [%r1+1];
	cvt.rn.f32.u16 	%f8, %rs9;
	fma.rn.f32 	%f9, %f7, %f8, %f6;
	ld.global.nc.f32 	%f10, [%rd1+8];
	ld.shared.u8 	%rs10, [%r1+2];
	cvt.rn.f32.u16 	%f11, %rs10;
	fma.rn.f32 	%f12, %f10, %f11, %f9;
	ld.global.nc.f32 	%f13, [%rd1+12];
	ld.shared.u8 	%rs11, [%r1+18];
	cvt.rn.f32.u16 	%f14, %rs11;
	fma.rn.f32 	%f15, %f13, %f14, %f12;
	ld.global.nc.f32 	%f16, [%rd1+16];
	ld.shared.u8 	%rs12, [%r1+19];
	cvt.rn.f32.u16 	%f17, %rs12;
	fma.rn.f32 	%f18, %f16, %f17, %f15;
	ld.global.nc.f32 	%f19, [%rd1+20];
	ld.shared.u8 	%rs13, [%r1+20];
	cvt.rn.f32.u16 	%f20, %rs13;
	fma.rn.f32 	%f21, %f19, %f20, %f18;
	ld.global.nc.f32 	%f22, [%rd1+24];
	ld.shared.u8 	%rs14, [%r1+36];
	cvt.rn.f32.u16 	%f23, %rs14;
	fma.rn.f32 	%f24, %f22, %f23, %f21;
	ld.global.nc.f32 	%f25, [%rd1+28];
	ld.shared.u8 	%rs15, [%r1+37];
	cvt.rn.f32.u16 	%f26, %rs15;
	fma.rn.f32 	%f27, %f25, %f26, %f24;
	ld.global.nc.f32 	%f28, [%rd1+32];
	ld.shared.u8 	%rs16, [%r1+38];
	cvt.rn.f32.u16 	%f29, %rs16;
	fma.rn.f32 	%f1, %f28, %f29, %f27;
	not.pred 	%p13, %p2;
	@%p13 bra 	$L__BB0_5;
	cvt.f64.f32 	%fd1, %f1;
	min.f64 	%fd2, %fd1, 0d406FE00000000000;
	max.f64 	%fd3, %fd2, 0d0000000000000000;
	cvt.rzi.u32.f64 	%r20, %fd3;
	st.global.u8 	[%rd3], %r20;
$L__BB0_5:
	bar.sync 	0;
	mov.b16 	%rs38, 0;
	@%p11 bra 	$L__BB0_7;
	ld.global.u8 	%rs38, [%rd2+1];
$L__BB0_7:
	setp.ne.s32 	%p15, %r2, 0;
	st.shared.u8 	[%r1], %rs38;
	bar.sync 	0;
	@%p15 bra 	$L__BB0_10;
	ld.global.nc.f32 	%f30, [%rd1];
	ld.shared.u8 	%rs18, [%r1];
	cvt.rn.f32.u16 	%f31, %rs18;
	fma.rn.f32 	%f32, %f30, %f31, 0f00000000;
	ld.global.nc.f32 	%f33, [%rd1+4];
	ld.shared.u8 	%rs19, [%r1+1];
	cvt.rn.f32.u16 	%f34, %rs19;
	fma.rn.f32 	%f35, %f33, %f34, %f32;
	ld.global.nc.f32 	%f36, [%rd1+8];
	ld.shared.u8 	%rs20, [%r1+2];
	cvt.rn.f32.u16 	%f37, %rs20;
	fma.rn.f32 	%f38, %f36, %f37, %f35;
	ld.global.nc.f32 	%f39, [%rd1+12];
	ld.shared.u8 	%rs21, [%r1+18];
	cvt.rn.f32.u16 	%f40, %rs21;
	fma.rn.f32 	%f41, %f39, %f40, %f38;
	ld.global.nc.f32 	%f42, [%rd1+16];
	ld.shared.u8 	%rs22, [%r1+19];
	cvt.rn.f32.u16 	%f43, %rs22;
	fma.rn.f32 	%f44, %f42, %f43, %f41;
	ld.global.nc.f32 	%f45, [%rd1+20];
	ld.shared.u8 	%rs23, [%r1+20];
	cvt.rn.f32.u16 	%f46, %rs23;
	fma.rn.f32 	%f47, %f45, %f46, %f44;
	ld.global.nc.f32 	%f48, [%rd1+24];
	ld.shared.u8 	%rs24, [%r1+36];
	cvt.rn.f32.u16 	%f49, %rs24;
	fma.rn.f32 	%f50, %f48, %f49, %f47;
	ld.global.nc.f32 	%f51, [%rd1+28];
	ld.shared.u8 	%rs25, [%r1+37];
	cvt.rn.f32.u16 	%f52, %rs25;
	fma.rn.f32 	%f53, %f51, %f52, %f50;
	ld.global.nc.f32 	%f54, [%rd1+32];
	ld.shared.u8 	%rs26, [%r1+38];
	cvt.rn.f32.u16 	%f55, %rs26;
	fma.rn.f32 	%f2, %f54, %f55, %f53;
	not.pred 	%p16, %p2;
	@%p16 bra 	$L__BB0_10;
	cvt.f64.f32 	%fd4, %f2;
	min.f64 	%fd5, %fd4, 0d406FE00000000000;
	max.f64 	%fd6, %fd5, 0d0000000000000000;
	cvt.rzi.u32.f64 	%r21, %fd6;
	st.global.u8 	[%rd3+1], %r21;
$L__BB0_10:
	bar.sync 	0;
	mov.b16 	%rs39, 0;
	@%p11 bra 	$L__BB0_12;
	ld.global.u8 	%rs39, [%rd2+2];
$L__BB0_12:
	setp.ne.s32 	%p18, %r2, 0;
	st.shared.u8 	[%r1], %rs39;
	bar.sync 	0;
	@%p18 bra 	$L__BB0_15;
	ld.global.nc.f32 	%f56, [%rd1];
	ld.shared.u8 	%rs28, [%r1];
	cvt.rn.f32.u16 	%f57, %rs28;
	fma.rn.f32 	%f58, %f56, %f57, 0f00000000;
	ld.global.nc.f32 	%f59, [%rd1+4];
	ld.shared.u8 	%rs29, [%r1+1];
	cvt.rn.f32.u16 	%f60, %rs29;
	fma.rn.f32 	%f61, %f59, %f60, %f58;
	ld.global.nc.f32 	%f62, [%rd1+8];
	ld.shared.u8 	%rs30, [%r1+2];
	cvt.rn.f32.u16 	%f63, %rs30;
	fma.rn.f32 	%f64, %f62, %f63, %f61;
	ld.global.nc.f32 	%f65, [%rd1+12];
	ld.shared.u8 	%rs31, [%r1+18];
	cvt.rn.f32.u16 	%f66, %rs31;
	fma.rn.f32 	%f67, %f65, %f66, %f64;
	ld.global.nc.f32 	%f68, [%rd1+16];
	ld.shared.u8 	%rs32, [%r1+19];
	cvt.rn.f32.u16 	%f69, %rs32;
	fma.rn.f32 	%f70, %f68, %f69, %f67;
	ld.global.nc.f32 	%f71, [%rd1+20];
	ld.shared.u8 	%rs33, [%r1+20];
	cvt.rn.f32.u16 	%f72, %rs33;
	fma.rn.f32 	%f73, %f71, %f72, %f70;
	ld.global.nc.f32 	%f74, [%rd1+24];
	ld.shared.u8 	%rs34, [%r1+36];
	cvt.rn.f32.u16 	%f75, %rs34;
	fma.rn.f32 	%f76, %f74, %f75, %f73;
	ld.global.nc.f32 	%f77, [%rd1+28];
	ld.shared.u8 	%rs35, [%r1+37];
	cvt.rn.f32.u16 	%f78, %rs35;
	fma.rn.f32 	%f79, %f77, %f78, %f76;
	ld.global.nc.f32 	%f80, [%rd1+32];
	ld.shared.u8 	%rs36, [%r1+38];
	cvt.rn.f32.u16 	%f81, %rs36;
	fma.rn.f32 	%f3, %f80, %f81, %f79;
	not.pred 	%p19, %p2;
	@%p19 bra 	$L__BB0_15;
	cvt.f64.f32 	%fd7, %f3;
	min.f64 	%fd8, %fd7, 0d406FE00000000000;
	max.f64 	%fd9, %fd8, 0d0000000000000000;
	cvt.rzi.u32.f64 	%r22, %fd9;
	st.global.u8 	[%rd3+2], %r22;
$L__BB0_15:
	bar.sync 	0;
	ret;

}


// ===== COMPILED SASS (sm_100) =====

	.target	sm_100

	.elftype	@"ET_EXEC"


//--------------------- .note.nv.tkinfo           --------------------------
	.section	.note.nv.tkinfo,"",@"SHT_NOTE"
	.sectionflags	@"SHF_NOTE_NV_TKINFO"
	.tkinfo
        /*0018*/ 	.word	0x00000002
        /*0030*/ 	.string	""
        /*0030*/ 	.string	"ptxas"
        /*0030*/ 	.string	"Cuda compilation tools, release 13.0, V13.0.88"
        /*0030*/ 	.string	"Build cuda_13.0.r13.0/compiler.36424714_0"
        /*0030*/ 	.string	"-arch sm_100 -m 64 "



//--------------------- .note.nv.cuinfo           --------------------------
	.section	.note.nv.cuinfo,"",@"SHT_NOTE"
	.sectionflags	@"SHF_NOTE_NV_CUINFO"
        /*0018*/ 	.short	0x0002
        /*001a*/ 	.short	0x0064
        /*001c*/ 	.short	0x0082
	.zero		2


//--------------------- .nv.info                  --------------------------
	.section	.nv.info,"",@"SHT_CUDA_INFO"
	.align	4


	//----- nvinfo : EIATTR_REGCOUNT
	.align		4
        /*0000*/ 	.byte	0x04, 0x2f
        /*0002*/ 	.short	(.L_1 - .L_0)
	.align		4
.L_0:
        /*0004*/ 	.word	index@(_Z19convolutionalKernelPhS_iiPKf)
        /*0008*/ 	.word	0x0000001e


	//----- nvinfo : EIATTR_FRAME_SIZE
	.align		4
.L_1:
        /*000c*/ 	.byte	0x04, 0x11
        /*000e*/ 	.short	(.L_3 - .L_2)
	.align		4
.L_2:
        /*0010*/ 	.word	index@(_Z19convolutionalKernelPhS_iiPKf)
        /*0014*/ 	.word	0x00000000


	//----- nvinfo : EIATTR_MIN_STACK_SIZE
	.align		4
.L_3:
        /*0018*/ 	.byte	0x04, 0x12
        /*001a*/ 	.short	(.L_5 - .L_4)
	.align		4
.L_4:
        /*001c*/ 	.word	index@(_Z19convolutionalKernelPhS_iiPKf)
        /*0020*/ 	.word	0x00000000
.L_5:


//--------------------- .nv.compat                --------------------------
	.section	.nv.compat,"",@"SHT_CUDA_COMPAT_INFO"
	.align	4
        /*0000*/ 	.byte	0x02, 0x09, 0x00, 0x00, 0x02, 0x02, 0x01, 0x00, 0x02, 0x05, 0x05, 0x00, 0x03, 0x07, 0x01, 0x01
        /*0010*/ 	.byte	0x02, 0x03, 0x00, 0x00, 0x02, 0x06, 0x01, 0x00, 0x04, 0x0b, 0x08, 0x00, 0x01, 0x00, 0x00, 0x00
        /*0020*/ 	.byte	0x00, 0x00, 0x00, 0x00


//--------------------- .nv.info._Z19convolutionalKernelPhS_iiPKf --------------------------
	.section	.nv.info._Z19convolutionalKernelPhS_iiPKf,"",@"SHT_CUDA_INFO"
	.sectionflags	@""
	.align	4


	//----- nvinfo : EIATTR_CUDA_API_VERSION
	.align		4
        /*0000*/ 	.byte	0x04, 0x37
        /*0002*/ 	.short	(.L_7 - .L_6)
.L_6:
        /*0004*/ 	.word	0x00000082


	//----- nvinfo : EIATTR_KPARAM_INFO
	.align		4
.L_7:
        /*0008*/ 	.byte	0x04, 0x17
        /*000a*/ 	.short	(.L_9 - .L_8)
.L_8:
        /*000c*/ 	.word	0x00000000
        /*0010*/ 	.short	0x0004
        /*0012*/ 	.short	0x0018
        /*0014*/ 	.byte	0x00, 0xf5, 0x21, 0x00


	//----- nvinfo : EIATTR_KPARAM_INFO
	.align		4
.L_9:
        /*0018*/ 	.byte	0x04, 0x17
        /*001a*/ 	.short	(.L_11 - .L_10)
.L_10:
        /*001c*/ 	.word	0x00000000
        /*0020*/ 	.short	0x0003
        /*0022*/ 	.short	0x0014
        /*0024*/ 	.byte	0x00, 0xf0, 0x11, 0x00


	//----- nvinfo : EIATTR_KPARAM_INFO
	.align		4
.L_11:
        /*0028*/ 	.byte	0x04, 0x17
        /*002a*/ 	.short	(.L_13 - .L_12)
.L_12:
        /*002c*/ 	.word	0x00000000
        /*0030*/ 	.short	0x0002
        /*0032*/ 	.short	0x0010
        /*0034*/ 	.byte	0x00, 0xf0, 0x11, 0x00


	//----- nvinfo : EIATTR_KPARAM_INFO
	.align		4
.L_13:
        /*0038*/ 	.byte	0x04, 0x17
        /*003a*/ 	.short	(.L_15 - .L_14)
.L_14:
        /*003c*/ 	.word	0x00000000
        /*0040*/ 	.short	0x0001
        /*0042*/ 	.short	0x0008
        /*0044*/ 	.byte	0x00, 0xf5, 0x21, 0x00


	//----- nvinfo : EIATTR_KPARAM_INFO
	.align		4
.L_15:
        /*0048*/ 	.byte	0x04, 0x17
        /*004a*/ 	.short	(.L_17 - .L_16)
.L_16:
        /*004c*/ 	.word	0x00000000
        /*0050*/ 	.short	0x0000
        /*0052*/ 	.short	0x0000
        /*0054*/ 	.byte	0x00, 0xf5, 0x21, 0x00


	//----- nvinfo : EIATTR_SPARSE_MMA_MASK
	.align		4
.L_17:
        /*0058*/ 	.byte	0x03, 0x50
        /*005a*/ 	.short	0x0000


	//----- nvinfo : EIATTR_MAXREG_COUNT
	.align		4
        /*005c*/ 	.byte	0x03, 0x1b
        /*005e*/ 	.short	0x00ff


	//----- nvinfo : EIATTR_NUM_BARRIERS
	.align		4
        /*0060*/ 	.byte	0x02, 0x4c
        /*0062*/ 	.byte	0x01
	.zero		1


	//----- nvinfo : EIATTR_MERCURY_ISA_VERSION
	.align		4
        /*0064*/ 	.byte	0x03, 0x5f
        /*0066*/ 	.short	0x0101


	//----- nvinfo : EIATTR_VRC_CTA_INIT_COUNT
	.align		4
        /*0068*/ 	.byte	0x02, 0x4a
	.zero		1
	.zero		1


	//----- nvinfo : EIATTR_EXIT_INSTR_OFFSETS
	.align		4
        /*006c*/ 	.byte	0x04, 0x1c
        /*006e*/ 	.short	(.L_19 - .L_18)


	//   ....[0]....
.L_18:
        /*0070*/ 	.word	0x00000ea0


	//----- nvinfo : EIATTR_CRS_STACK_SIZE
	.align		4
.L_19:
        /*0074*/ 	.byte	0x04, 0x1e
        /*0076*/ 	.short	(.L_21 - .L_20)
.L_20:
        /*0078*/ 	.word	0x00000000


	//----- nvinfo : EIATTR_CBANK_PARAM_SIZE
	.align		4
.L_21:
        /*007c*/ 	.byte	0x03, 0x19
        /*007e*/ 	.short	0x0020


	//----- nvinfo : EIATTR_PARAM_CBANK
	.align		4
        /*0080*/ 	.byte	0x04, 0x0a
        /*0082*/ 	.short	(.L_23 - .L_22)
	.align		4
.L_22:
        /*0084*/ 	.word	index@(.nv.constant0._Z19convolutionalKernelPhS_iiPKf)
        /*0088*/ 	.short	0x0380
        /*008a*/ 	.short	0x0020


	//----- nvinfo : EIATTR_SW_WAR
	.align		4
.L_23:
        /*008c*/ 	.byte	0x04, 0x36
        /*008e*/ 	.short	(.L_25 - .L_24)
.L_24:
        /*0090*/ 	.word	0x00000008
.L_25:


//--------------------- .nv.callgraph             --------------------------
	.section	.nv.callgraph,"",@"SHT_CUDA_CALLGRAPH"
	.align	4
	.sectionentsize	8
	.align		4
        /*0000*/ 	.word	0x00000000
	.align		4
        /*0004*/ 	.word	0xffffffff
	.align		4
        /*0008*/ 	.word	0x00000000
	.align		4
        /*000c*/ 	.word	0xfffffffe
	.align		4
        /*0010*/ 	.word	0x00000000
	.align		4
        /*0014*/ 	.word	0xfffffffd
	.align		4
        /*0018*/ 	.word	0x00000000
	.align		4
        /*001c*/ 	.word	0xfffffffc


//--------------------- .text._Z19convolutionalKernelPhS_iiPKf --------------------------
	.section	.text._Z19convolutionalKernelPhS_iiPKf,"ax",@progbits
	.align	128
        .global         _Z19convolutionalKernelPhS_iiPKf
        .type           _Z19convolutionalKernelPhS_iiPKf,@function
        .size           _Z19convolutionalKernelPhS_iiPKf,(.L_x_11 - _Z19convolutionalKernelPhS_iiPKf)
        .other          _Z19convolutionalKernelPhS_iiPKf,@"STO_CUDA_ENTRY STV_DEFAULT"
_Z19convolutionalKernelPhS_iiPKf:
.text._Z19convolutionalKernelPhS_iiPKf:
[----:B------:R-:W-:Y:S01]  /*0000*/  LDC R1, c[0x0][0x37c] ;  /* 0x0000df00ff017b82 */ /* 0x000fe20000000800 */
[----:B------:R-:W0:Y:S07]  /*0010*/  S2R R9, SR_TID.Y ;  /* 0x0000000000097919 */ /* 0x000e2e0000002200 */
[----:B------:R-:W0:Y:S01]  /*0020*/  S2UR UR4, SR_CTAID.Y ;  /* 0x00000000000479c3 */ /* 0x000e220000002600 */
[----:B------:R-:W1:Y:S01]  /*0030*/  LDCU.64 UR6, c[0x0][0x390] ;  /* 0x00007200ff0677ac */ /* 0x000e620008000a00 */
[----:B------:R-:W-:Y:S01]  /*0040*/  IMAD.MOV.U32 R5, RZ, RZ, 0x3 ;  /* 0x00000003ff057424 */ /* 0x000fe200078e00ff */
[----:B------:R-:W2:Y:S01]  /*0050*/  S2R R10, SR_TID.X ;  /* 0x00000000000a7919 */ /* 0x000ea20000002100 */
[----:B------:R-:W-:Y:S01]  /*0060*/  PRMT R11, RZ, 0x7610, R11 ;  /* 0x00007610ff0b7816 */ /* 0x000fe2000000000b */
[----:B------:R-:W3:Y:S03]  /*0070*/  LDCU.64 UR8, c[0x0][0x380] ;  /* 0x00007000ff0877ac */ /* 0x000ee60008000a00 */
[----:B------:R-:W0:Y:S08]  /*0080*/  LDC R0, c[0x0][0x364] ;  /* 0x0000d900ff007b82 */ /* 0x000e300000000800 */
[----:B------:R-:W2:Y:S08]  /*0090*/  S2UR UR5, SR_CTAID.X ;  /* 0x00000000000579c3 */ /* 0x000eb00000002500 */
[----:B------:R-:W2:Y:S01]  /*00a0*/  LDC R3, c[0x0][0x360] ;  /* 0x0000d800ff037b82 */ /* 0x000ea20000000800 */
[----:B0-----:R-:W-:-:S04]  /*00b0*/  IMAD R0, R0, UR4, R9 ;  /* 0x0000000400007c24 */ /* 0x001fc8000f8e0209 */
[C---:B------:R-:W-:Y:S01]  /*00c0*/  VIADD R2, R0.reuse, 0xffffffff ;  /* 0xffffffff00027836 */ /* 0x040fe20000000000 */
[----:B-1----:R-:W-:-:S04]  /*00d0*/  ISETP.GT.AND P0, PT, R0, UR6, PT ;  /* 0x0000000600007c0c */ /* 0x002fc8000bf04270 */
[----:B------:R-:W-:Y:S01]  /*00e0*/  ISETP.NE.AND P0, PT, R0, RZ, !P0 ;  /* 0x000000ff0000720c */ /* 0x000fe20004705270 */
[----:B--2---:R-:W-:Y:S01]  /*00f0*/  IMAD R3, R3, UR5, R10 ;  /* 0x0000000503037c24 */ /* 0x004fe2000f8e020a */
[----:B------:R-:W0:Y:S03]  /*0100*/  LDCU.64 UR4, c[0x0][0x358] ;  /* 0x00006b00ff0477ac */ /* 0x000e260008000a00 */
[----:B------:R-:W-:Y:S01]  /*0110*/  IMAD R2, R2, UR7, R3 ;  /* 0x0000000702027c24 */ /* 0x000fe2000f8e0203 */
[----:B------:R-:W-:-:S03]  /*0120*/  ISETP.GT.AND P0, PT, R3, RZ, P0 ;  /* 0x000000ff0300720c */ /* 0x000fc60000704270 */
[----:B------:R-:W-:Y:S01]  /*0130*/  IMAD R2, R2, R5, -0x3 ;  /* 0xfffffffd02027424 */ /* 0x000fe200078e0205 */
[----:B------:R-:W-:-:S04]  /*0140*/  ISETP.LE.AND P0, PT, R3, UR7, P0 ;  /* 0x0000000703007c0c */ /* 0x000fc80008703270 */
[----:B---3--:R-:W-:-:S04]  /*0150*/  IADD3 R4, P1, PT, R2, UR8, RZ ;  /* 0x0000000802047c10 */ /* 0x008fc8000ff3e0ff */
[----:B------:R-:W-:Y:S01]  /*0160*/  LEA.HI.X.SX32 R5, R2, UR9, 0x1, P1 ;  /* 0x0000000902057c11 */ /* 0x000fe200088f0eff */
[----:B------:R-:W1:Y:S01]  /*0170*/  S2R R7, SR_CgaCtaId ;  /* 0x0000000000077919 */ /* 0x000e620000008800 */
[----:B------:R-:W2:Y:S03]  /*0180*/  LDCU.64 UR8, c[0x0][0x388] ;  /* 0x00007100ff0877ac */ /* 0x000ea60008000a00 */
[----:B0-----:R-:W3:Y:S01]  /*0190*/  @P0 LDG.E.U8 R11, desc[UR4][R4.64] ;  /* 0x00000004040b0981 */ /* 0x001ee2000c1e1100 */
[----:B------:R-:W-:Y:S01]  /*01a0*/  MOV R2, 0x400 ;  /* 0x0000040000027802 */ /* 0x000fe20000000f00 */
[----:B------:R-:W-:Y:S01]  /*01b0*/  IMAD R6, R0, UR7, R3 ;  /* 0x0000000700067c24 */ /* 0x000fe2000f8e0203 */
[----:B------:R-:W-:Y:S01]  /*01c0*/  ISETP.GE.AND P1, PT, R3, UR7, PT ;  /* 0x0000000703007c0c */ /* 0x000fe2000bf26270 */
[----:B------:R-:W-:Y:S02]  /*01d0*/  BSSY.RECONVERGENT B0, `(.L_x_0) ;  /* 0x0000047000007945 */ /* 0x000fe40003800200 */
[----:B------:R-:W-:Y:S01]  /*01e0*/  IMAD R8, R6, 0x3, RZ ;  /* 0x0000000306087824 */ /* 0x000fe200078e02ff */
[----:B------:R-:W-:-:S02]  /*01f0*/  ISETP.LT.AND P1, PT, R0, UR6, !P1 ;  /* 0x0000000600007c0c */ /* 0x000fc4000cf21270 */
[----:B-1----:R-:W-:Y:S02]  /*0200*/  LEA R2, R7, R2, 0x18 ;  /* 0x0000000207027211 */ /* 0x002fe400078ec0ff */
[----:B------:R-:W-:-:S03]  /*0210*/  LOP3.LUT R7, R9, 0x3f0, RZ, 0xc0, !PT ;  /* 0x000003f009077812 */ /* 0x000fc600078ec0ff */
[----:B------:R-:W-:Y:S01]  /*0220*/  IMAD R2, R9, 0x12, R2 ;  /* 0x0000001209027824 */ /* 0x000fe200078e0202 */
[----:B------:R-:W-:Y:S02]  /*0230*/  ISETP.NE.AND P2, PT, R7, RZ, PT ;  /* 0x000000ff0700720c */ /* 0x000fe40003f45270 */
[----:B------:R-:W-:Y:S01]  /*0240*/  PRMT R9, RZ, 0x7610, R9 ;  /* 0x00007610ff097816 */ /* 0x000fe20000000009 */
[----:B------:R-:W-:Y:S01]  /*0250*/  IMAD.IADD R6, R2, 0x1, R10 ;  /* 0x0000000102067824 */ /* 0x000fe200078e020a */
[C---:B--2---:R-:W-:Y:S02]  /*0260*/  IADD3 R2, P3, PT, R8.reuse, UR8, RZ ;  /* 0x0000000808027c10 */ /* 0x044fe4000ff7e0ff */
[----:B------:R-:W-:Y:S02]  /*0270*/  PRMT R7, RZ, 0x7610, R7 ;  /* 0x00007610ff077816 */ /* 0x000fe40000000007 */
[----:B------:R-:W-:Y:S01]  /*0280*/  LEA.HI.X.SX32 R3, R8, UR9, 0x1, P3 ;  /* 0x0000000908037c11 */ /* 0x000fe200098f0eff */
[----:B---3--:R0:W-:Y:S01]  /*0290*/  STS.U8 [R6], R11 ;  /* 0x0000000b06007388 */ /* 0x0081e20000000000 */
[----:B------:R-:W-:Y:S06]  /*02a0*/  BAR.SYNC.DEFER_BLOCKING 0x0 ;  /* 0x0000000000007b1d */ /* 0x000fec0000010000 */
[----:B------:R-:W-:Y:S05]  /*02b0*/  @P2 BRA `(.L_x_1) ;  /* 0x0000000000e02947 */ /* 0x000fea0003800000 */
[----:B------:R-:W1:Y:S01]  /*02c0*/  LDC.64 R24, c[0x0][0x398] ;  /* 0x0000e600ff187b82 */ /* 0x000e620000000a00 */
[----:B------:R-:W2:Y:S04]  /*02d0*/  LDS.U8 R23, [R6] ;  /* 0x0000000006177984 */ /* 0x000ea80000000000 */
[----:B------:R-:W3:Y:S04]  /*02e0*/  LDS.U8 R26, [R6+0x1] ;  /* 0x00000100061a7984 */ /* 0x000ee80000000000 */
[----:B------:R-:W4:Y:S04]  /*02f0*/  LDS.U8 R27, [R6+0x2] ;  /* 0x00000200061b7984 */ /* 0x000f280000000000 */
[----:B------:R-:W5:Y:S04]  /*0300*/  LDS.U8 R22, [R6+0x12] ;  /* 0x0000120006167984 */ /* 0x000f680000000000 */
[----:B------:R-:W5:Y:S04]  /*0310*/  LDS.U8 R21, [R6+0x13] ;  /* 0x0000130006157984 */ /* 0x000f680000000000 */
[----:B------:R-:W5:Y:S04]  /*0320*/  LDS.U8 R20, [R6+0x14] ;  /* 0x0000140006147984 */ /* 0x000f680000000000 */
[----:B-1----:R-:W5:Y:S04]  /*0330*/  LDG.E.CONSTANT R0, desc[UR4][R24.64] ;  /* 0x0000000418007981 */ /* 0x002f68000c1e9900 */
[----:B------:R-:W5:Y:S04]  /*0340*/  LDG.E.CONSTANT R15, desc[UR4][R24.64+0x4] ;  /* 0x00000404180f7981 */ /* 0x000f68000c1e9900 */
[----:B------:R-:W5:Y:S04]  /*0350*/  LDG.E.CONSTANT R14, desc[UR4][R24.64+0x8] ;  /* 0x00000804180e7981 */ /* 0x000f68000c1e9900 */
[----:B------:R-:W5:Y:S04]  /*0360*/  LDG.E.CONSTANT R13, desc[UR4][R24.64+0xc] ;  /* 0x00000c04180d7981 */ /* 0x000f68000c1e9900 */
[----:B------:R-:W5:Y:S04]  /*0370*/  LDG.E.CONSTANT R12, desc[UR4][R24.64+0x10] ;  /* 0x00001004180c7981 */ /* 0x000f68000c1e9900 */
[----:B0-----:R-:W5:Y:S04]  /*0380*/  LDG.E.CONSTANT R11, desc[UR4][R24.64+0x14] ;  /* 0x00001404180b7981 */ /* 0x001f68000c1e9900 */
[----:B------:R-:W5:Y:S04]  /*0390*/  LDG.E.CONSTANT R10, desc[UR4][R24.64+0x18] ;  /* 0x00001804180a7981 */ /* 0x000f68000c1e9900 */
[----:B------:R-:W5:Y:S04]  /*03a0*/  LDG.E.CONSTANT R8, desc[UR4][R24.64+0x1c] ;  /* 0x00001c0418087981 */ /* 0x000f68000c1e9900 */
[----:B------:R-:W5:Y:S01]  /*03b0*/  LDG.E.CONSTANT R16, desc[UR4][R24.64+0x20] ;  /* 0x0000200418107981 */ /* 0x000f62000c1e9900 */
[----:B--2---:R-:W-:-:S02]  /*03c0*/  I2FP.F32.U32 R23, R23 ;  /* 0x0000001700177245 */ /* 0x004fc40000201000 */
[----:B---3--:R-:W-:Y:S01]  /*03d0*/  I2FP.F32.U32 R26, R26 ;  /* 0x0000001a001a7245 */ /* 0x008fe20000201000 */
[----:B------:R-:W0:Y:S01]  /*03e0*/  LDS.U8 R19, [R6+0x24] ;  /* 0x0000240006137984 */ /* 0x000e220000000000 */
[----:B----4-:R-:W-:Y:S02]  /*03f0*/  I2FP.F32.U32 R27, R27 ;  /* 0x0000001b001b7245 */ /* 0x010fe40000201000 */
[----:B-----5:R-:W-:Y:S01]  /*0400*/  I2FP.F32.U32 R22, R22 ;  /* 0x0000001600167245 */ /* 0x020fe20000201000 */
[----:B------:R-:W1:Y:S01]  /*0410*/  LDS.U8 R18, [R6+0x25] ;  /* 0x0000250006127984 */ /* 0x000e620000000000 */
[----:B------:R-:W-:Y:S02]  /*0420*/  I2FP.F32.U32 R21, R21 ;  /* 0x0000001500157245 */ /* 0x000fe40000201000 */
[----:B------:R-:W-:Y:S01]  /*0430*/  I2FP.F32.U32 R20, R20 ;  /* 0x0000001400147245 */ /* 0x000fe20000201000 */
[----:B------:R-:W2:Y:S01]  /*0440*/  LDS.U8 R17, [R6+0x26] ;  /* 0x0000260006117984 */ /* 0x000ea20000000000 */
[----:B0-----:R-:W-:-:S02]  /*0450*/  I2FP.F32.U32 R19, R19 ;  /* 0x0000001300137245 */ /* 0x001fc40000201000 */
[----:B-1----:R-:W-:Y:S02]  /*0460*/  I2FP.F32.U32 R18, R18 ;  /* 0x0000001200127245 */ /* 0x002fe40000201000 */
[----:B--2---:R-:W-:Y:S01]  /*0470*/  I2FP.F32.U32 R17, R17 ;  /* 0x0000001100117245 */ /* 0x004fe20000201000 */
[----:B------:R-:W-:-:S04]  /*0480*/  FFMA R0, R0, R23, RZ ;  /* 0x0000001700007223 */ /* 0x000fc800000000ff */
[----:B------:R-:W-:-:S04]  /*0490*/  FFMA R15, R15, R26, R0 ;  /* 0x0000001a0f0f7223 */ /* 0x000fc80000000000 */
[----:B------:R-:W-:-:S04]  /*04a0*/  FFMA R14, R14, R27, R15 ;  /* 0x0000001b0e0e7223 */ /* 0x000fc8000000000f */
[----:B------:R-:W-:-:S04]  /*04b0*/  FFMA R13, R13, R22, R14 ;  /* 0x000000160d0d7223 */ /* 0x000fc8000000000e */
[----:B------:R-:W-:Y:S01]  /*04c0*/  FFMA R12, R12, R21, R13 ;  /* 0x000000150c0c7223 */ /* 0x000fe2000000000d */
[----:B------:R-:W-:-:S03]  /*04d0*/  IMAD.MOV.U32 R13, RZ, RZ, 0x80000 ;  /* 0x00080000ff0d7424 */ /* 0x000fc600078e00ff */
[----:B------:R-:W-:Y:S02]  /*04e0*/  FFMA R11, R11, R20, R12 ;  /* 0x000000140b0b7223 */ /* 0x000fe4000000000c */
[----:B------:R-:W-:Y:S02]  /*04f0*/  @P1 LOP3.LUT R13, R13, 0x406fe000, RZ, 0xfc, !PT ;  /* 0x406fe0000d0d1812 */ /* 0x000fe400078efcff */
[----:B------:R-:W-:-:S04]  /*0500*/  FFMA R11, R10, R19, R11 ;  /* 0x000000130a0b7223 */ /* 0x000fc8000000000b */
[----:B------:R-:W-:-:S04]  /*0510*/  FFMA R11, R8, R18, R11 ;  /* 0x00000012080b7223 */ /* 0x000fc8000000000b */
[----:B------:R-:W-:-:S04]  /*0520*/  FFMA R16, R16, R17, R11 ;  /* 0x0000001110107223 */ /* 0x000fc8000000000b */
[----:B------:R-:W0:Y:S02]  /*0530*/  @P1 F2F.F64.F32 R10, R16 ;  /* 0x00000010000a1310 */ /* 0x000e240000201800 */
[----:B0-----:R-:W-:Y:S01]  /*0540*/  @P1 DSETP.MIN.AND P3, P4, R10, 255, PT ;  /* 0x406fe0000a00142a */ /* 0x001fe20003c60000 */
[----:B------:R-:W-:-:S05]  /*0550*/  @P1 IMAD.MOV.U32 R0, RZ, RZ, R11 ;  /* 0x000000ffff001224 */ /* 0x000fca00078e000b */
[----:B------:R-:W-:Y:S02]  /*0560*/  @P1 FSEL R0, R0, 3.748046875, P3 ;  /* 0x406fe00000001808 */ /* 0x000fe40001800000 */
[----:B------:R-:W-:Y:S02]  /*0570*/  @P1 SEL R10, R10, RZ, P3 ;  /* 0x000000ff0a0a1207 */ /* 0x000fe40001800000 */
[----:B------:R-:W-:Y:S01]  /*0580*/  @P1 SEL R11, R13, R0, P4 ;  /* 0x000000000d0b1207 */ /* 0x000fe20002000000 */
[----:B------:R-:W-:-:S04]  /*0590*/  @P1 IMAD.MOV.U32 R0, RZ, RZ, RZ ;  /* 0x000000ffff001224 */ /* 0x000fc800078e00ff */
[----:B------:R-:W-:Y:S01]  /*05a0*/  @P1 IMAD.MOV.U32 R13, RZ, RZ, R11 ;  /* 0x000000ffff0d1224 */ /* 0x000fe200078e000b */
[----:B------:R-:W-:-:S04]  /*05b0*/  @P1 DSETP.MAX.AND P3, P4, RZ, R10, PT ;  /* 0x0000000aff00122a */ /* 0x000fc80003c6f000 */
[----:B------:R-:W-:Y:S02]  /*05c0*/  @P1 LOP3.LUT R15, R13, 0x80000, RZ, 0xfc, !PT ;  /* 0x000800000d0f1812 */ /* 0x000fe400078efcff */
[----:B------:R-:W-:Y:S01]  /*05d0*/  @P1 FSEL R0, R0, R13, P3 ;  /* 0x0000000d00001208 */ /* 0x000fe20001800000 */
[----:B------:R-:W-:Y:S02]  /*05e0*/  @P1 IMAD.MOV.U32 R13, RZ, RZ, R10 ;  /* 0x000000ffff0d1224 */ /* 0x000fe400078e000a */
[----:B------:R-:W-:Y:S01]  /*05f0*/  @P1 IMAD.MOV.U32 R10, RZ, RZ, RZ ;  /* 0x000000ffff0a1224 */ /* 0x000fe200078e00ff */
[----:B------:R-:W-:-:S04]  /*0600*/  @P1 SEL R11, R15, R0, P4 ;  /* 0x000000000f0b1207 */ /* 0x000fc80002000000 */
[----:B------:R-:W-:-:S04]  /*0610*/  @P1 SEL R10, R10, R13, P3 ;  /* 0x0000000d0a0a1207 */ /* 0x000fc80001800000 */
[----:B------:R-:W0:Y:S02]  /*0620*/  @P1 F2I.U32.F64.TRUNC R11, R10 ;  /* 0x0000000a000b1311 */ /* 0x000e24000030d000 */
[----:B0-----:R1:W-:Y:S02]  /*0630*/  @P1 STG.E.U8 desc[UR4][R2.64], R11 ;  /* 0x0000000b02001986 */ /* 0x0013e4000c101104 */
.L_x_1:
[----:B------:R-:W-:Y:S05]  /*0640*/  BSYNC.RECONVERGENT B0 ;  /* 0x0000000000007941 */ /* 0x000fea0003800200 */
.L_x_0:
[----:B------:R-:W-:Y:S06]  /*0650*/  BAR.SYNC.DEFER_BLOCKING 0x0 ;  /* 0x0000000000007b1d */ /* 0x000fec0000010000 */
[----:B------:R-:W-:Y:S04]  /*0660*/  BSSY.RECONVERGENT B0, `(.L_x_2) ;  /* 0x0000003000007945 */ /* 0x000fe80003800200 */
[----:B------:R-:W-:Y:S05]  /*0670*/  @!P0 BRA `(.L_x_3) ;  /* 0x0000000000048947 */ /* 0x000fea0003800000 */
[----:B------:R2:W5:Y:S02]  /*0680*/  LDG.E.U8 R9, desc[UR4][R4.64+0x1] ;  /* 0x0000010404097981 */ /* 0x000564000c1e1100 */
.L_x_3:
[----:B------:R-:W-:Y:S05]  /*0690*/  BSYNC.RECONVERGENT B0 ;  /* 0x0000000000007941 */ /* 0x000fea0003800200 */
.L_x_2:
[----:B-----5:R3:W-:Y:S01]  /*06a0*/  STS.U8 [R6], R9 ;  /* 0x0000000906007388 */ /* 0x0207e20000000000 */
[----:B------:R-:W-:Y:S01]  /*06b0*/  BSSY.RECONVERGENT B0, `(.L_x_4) ;  /* 0x000003b000007945 */ /* 0x000fe20003800200 */
[----:B------:R-:W-:Y:S06]  /*06c0*/  BAR.SYNC.DEFER_BLOCKING 0x0 ;  /* 0x0000000000007b1d */ /* 0x000fec0000010000 */
[----:B------:R-:W-:Y:S05]  /*06d0*/  @P2 BRA `(.L_x_5) ;  /* 0x0000000000e02947 */ /* 0x000fea0003800000 */
[----:B------:R-:W4:Y:S01]  /*06e0*/  LDC.64 R22, c[0x0][0x398] ;  /* 0x0000e600ff167b82 */ /* 0x000f220000000a00 */
[----:B------:R-:W5:Y:S04]  /*06f0*/  LDS.U8 R21, [R6] ;  /* 0x0000000006157984 */ /* 0x000f680000000000 */
[----:B------:R-:W2:Y:S04]  /*0700*/  LDS.U8 R24, [R6+0x1] ;  /* 0x0000010006187984 */ /* 0x000ea80000000000 */
[----:B------:R-:W2:Y:S04]  /*0710*/  LDS.U8 R25, [R6+0x2] ;  /* 0x0000020006197984 */ /* 0x000ea80000000000 */
[----:B------:R-:W2:Y:S04]  /*0720*/  LDS.U8 R26, [R6+0x12] ;  /* 0x00001200061a7984 */ /* 0x000ea80000000000 */
[----:B------:R-:W2:Y:S04]  /*0730*/  LDS.U8 R16, [R6+0x13] ;  /* 0x0000130006107984 */ /* 0x000ea80000000000 */
[----:B------:R-:W2:Y:S04]  /*0740*/  LDS.U8 R17, [R6+0x14] ;  /* 0x0000140006117984 */ /* 0x000ea80000000000 */
[----:B----4-:R-:W4:Y:S04]  /*0750*/  LDG.E.CONSTANT R0, desc[UR4][R22.64] ;  /* 0x0000000416007981 */ /* 0x010f28000c1e9900 */
[----:B------:R-:W4:Y:S04]  /*0760*/  LDG.E.CONSTANT R15, desc[UR4][R22.64+0x4] ;  /* 0x00000404160f7981 */ /* 0x000f28000c1e9900 */
[----:B------:R-:W4:Y:S04]  /*0770*/  LDG.E.CONSTANT R13, desc[UR4][R22.64+0x8] ;  /* 0x00000804160d7981 */ /* 0x000f28000c1e9900 */
[----:B------:R-:W4:Y:S04]  /*0780*/  LDG.E.CONSTANT R12, desc[UR4][R22.64+0xc] ;  /* 0x00000c04160c7981 */ /* 0x000f28000c1e9900 */
[----:B01----:R-:W4:Y:S04]  /*0790*/  LDG.E.CONSTANT R11, desc[UR4][R22.64+0x10] ;  /* 0x00001004160b7981 */ /* 0x003f28000c1e9900 */
[----:B------:R-:W4:Y:S04]  /*07a0*/  LDG.E.CONSTANT R10, desc[UR4][R22.64+0x14] ;  /* 0x00001404160a7981 */ /* 0x000f28000c1e9900 */
[----:B---3--:R-:W3:Y:S04]  /*07b0*/  LDG.E.CONSTANT R9, desc[UR4][R22.64+0x18] ;  /* 0x0000180416097981 */ /* 0x008ee8000c1e9900 */
[----:B------:R-:W3:Y:S04]  /*07c0*/  LDG.E.CONSTANT R8, desc[UR4][R22.64+0x1c] ;  /* 0x00001c0416087981 */ /* 0x000ee8000c1e9900 */
[----:B------:R-:W3:Y:S01]  /*07d0*/  LDG.E.CONSTANT R14, desc[UR4][R22.64+0x20] ;  /* 0x00002004160e7981 */ /* 0x000ee2000c1e9900 */
[----:B-----5:R-:W-:-:S02]  /*07e0*/  I2FP.F32.U32 R21, R21 ;  /* 0x0000001500157245 */ /* 0x020fc40000201000 */
[----:B--2---:R-:W-:Y:S01]  /*07f0*/  I2FP.F32.U32 R24, R24 ;  /* 0x0000001800187245 */ /* 0x004fe20000201000 */
[----:B------:R-:W0:Y:S01]  /*0800*/  LDS.U8 R18, [R6+0x24] ;  /* 0x0000240006127984 */ /* 0x000e220000000000 */
[----:B------:R-:W-:Y:S02]  /*0810*/  I2FP.F32.U32 R25, R25 ;  /* 0x0000001900197245 */ /* 0x000fe40000201000 */
[----:B------:R-:W-:Y:S01]  /*0820*/  I2FP.F32.U32 R26, R26 ;  /* 0x0000001a001a7245 */ /* 0x000fe20000201000 */
[----:B------:R-:W1:Y:S01]  /*0830*/  LDS.U8 R19, [R6+0x25] ;  /* 0x0000250006137984 */ /* 0x000e620000000000 */
[----:B------:R-:W-:Y:S02]  /*0840*/  I2FP.F32.U32 R16, R16 ;  /* 0x0000001000107245 */ /* 0x000fe40000201000 */
[----:B------:R-:W-:Y:S01]  /*0850*/  I2FP.F32.U32 R17, R17 ;  /* 0x0000001100117245 */ /* 0x000fe20000201000 */
[----:B------:R-:W2:Y:S01]  /*0860*/  LDS.U8 R20, [R6+0x26] ;  /* 0x0000260006147984 */ /* 0x000ea20000000000 */
[----:B0-----:R-:W-:-:S02]  /*0870*/  I2FP.F32.U32 R18, R18 ;  /* 0x0000001200127245 */ /* 0x001fc40000201000 */
[----:B-1----:R-:W-:Y:S02]  /*0880*/  I2FP.F32.U32 R19, R19 ;  /* 0x0000001300137245 */ /* 0x002fe40000201000 */
[----:B--2---:R-:W-:Y:S01]  /*0890*/  I2FP.F32.U32 R20, R20 ;  /* 0x0000001400147245 */ /* 0x004fe20000201000 */
[----:B----4-:R-:W-:-:S04]  /*08a0*/  FFMA R0, R0, R21, RZ ;  /* 0x0000001500007223 */ /* 0x010fc800000000ff */
[----:B------:R-:W-:-:S04]  /*08b0*/  FFMA R0, R15, R24, R0 ;  /* 0x000000180f007223 */ /* 0x000fc80000000000 */
[----:B------:R-:W-:-:S04]  /*08c0*/  FFMA R13, R13, R25, R0 ;  /* 0x000000190d0d7223 */ /* 0x000fc80000000000 */
[----:B------:R-:W-:-:S04]  /*08d0*/  FFMA R12, R12, R26, R13 ;  /* 0x0000001a0c0c7223 */ /* 0x000fc8000000000d */
[----:B------:R-:W-:-:S04]  /*08e0*/  FFMA R11, R11, R16, R12 ;  /* 0x000000100b0b7223 */ /* 0x000fc8000000000c */
[----:B------:R-:W-:Y:S01]  /*08f0*/  FFMA R10, R10, R17, R11 ;  /* 0x000000110a0a7223 */ /* 0x000fe2000000000b */
[----:B------:R-:W-:-:S03]  /*0900*/  IMAD.MOV.U32 R11, RZ, RZ, 0x80000 ;  /* 0x00080000ff0b7424 */ /* 0x000fc600078e00ff */
[----:B---3--:R-:W-:Y:S02]  /*0910*/  FFMA R9, R9, R18, R10 ;  /* 0x0000001209097223 */ /* 0x008fe4000000000a */
[----:B------:R-:W-:Y:S02]  /*0920*/  @P1 LOP3.LUT R11, R11, 0x406fe000, RZ, 0xfc, !PT ;  /* 0x406fe0000b0b1812 */ /* 0x000fe400078efcff */
        /* <DEDUP_REMOVED lines=19> */
.L_x_5:
[----:B------:R-:W-:Y:S05]  /*0a60*/  BSYNC.RECONVERGENT B0 ;  /* 0x0000000000007941 */ /* 0x000fea0003800200 */
.L_x_4:
[----:B------:R-:W-:Y:S06]  /*0a70*/  BAR.SYNC.DEFER_BLOCKING 0x0 ;  /* 0x0000000000007b1d */ /* 0x000fec0000010000 */
[----:B------:R-:W-:Y:S04]  /*0a80*/  BSSY.RECONVERGENT B0, `(.L_x_6) ;  /* 0x0000003000007945 */ /* 0x000fe80003800200 */
[----:B------:R-:W-:Y:S05]  /*0a90*/  @!P0 BRA `(.L_x_7) ;  /* 0x0000000000048947 */ /* 0x000fea0003800000 */
[----:B------:R0:W5:Y:S02]  /*0aa0*/  LDG.E.U8 R7, desc[UR4][R4.64+0x2] ;  /* 0x0000020404077981 */ /* 0x000164000c1e1100 */
.L_x_7:
[----:B------:R-:W-:Y:S05]  /*0ab0*/  BSYNC.RECONVERGENT B0 ;  /* 0x0000000000007941 */ /* 0x000fea0003800200 */
.L_x_6:
[----:B-----5:R0:W-:Y:S01]  /*0ac0*/  STS.U8 [R6], R7 ;  /* 0x0000000706007388 */ /* 0x0201e20000000000 */
[----:B------:R-:W-:Y:S01]  /*0ad0*/  BSSY.RECONVERGENT B0, `(.L_x_8) ;  /* 0x000003b000007945 */ /* 0x000fe20003800200 */
[----:B------:R-:W-:Y:S06]  /*0ae0*/  BAR.SYNC.DEFER_BLOCKING 0x0 ;  /* 0x0000000000007b1d */ /* 0x000fec0000010000 */
[----:B------:R-:W-:Y:S05]  /*0af0*/  @P2 BRA `(.L_x_9) ;  /* 0x0000000000e02947 */ /* 0x000fea0003800000 */
[----:B------:R-:W5:Y:S01]  /*0b00*/  LDC.64 R16, c[0x0][0x398] ;  /* 0x0000e600ff107b82 */ /* 0x000f620000000a00 */
[----:B------:R-:W1:Y:S04]  /*0b10*/  LDS.U8 R15, [R6] ;  /* 0x00000000060f7984 */ /* 0x000e680000000000 */
[----:B------:R-:W-:Y:S04]  /*0b20*/  LDS.U8 R18, [R6+0x1] ;  /* 0x0000010006127984 */ /* 0x000fe80000000000 */
[----:B------:R-:W1:Y:S04]  /*0b30*/  LDS.U8 R19, [R6+0x2] ;  /* 0x0000020006137984 */ /* 0x000e680000000000 */
[----:B------:R-:W1:Y:S04]  /*0b40*/  LDS.U8 R20, [R6+0x12] ;  /* 0x0000120006147984 */ /* 0x000e680000000000 */
[----:B------:R-:W1:Y:S04]  /*0b50*/  LDS.U8 R21, [R6+0x13] ;  /* 0x0000130006157984 */ /* 0x000e680000000000 */
[----:B------:R-:W1:Y:S04]  /*0b60*/  LDS.U8 R14, [R6+0x14] ;  /* 0x00001400060e7984 */ /* 0x000e680000000000 */
[----:B-----5:R-:W5:Y:S04]  /*0b70*/  LDG.E.CONSTANT R0, desc[UR4][R16.64] ;  /* 0x0000000410007981 */ /* 0x020f68000c1e9900 */
[----:B------:R-:W5:Y:S04]  /*0b80*/  LDG.E.CONSTANT R23, desc[UR4][R16.64+0x4] ;  /* 0x0000040410177981 */ /* 0x000f68000c1e9900 */
[----:B------:R-:W5:Y:S04]  /*0b90*/  LDG.E.CONSTANT R25, desc[UR4][R16.64+0x8] ;  /* 0x0000080410197981 */ /* 0x000f68000c1e9900 */
[----:B------:R-:W5:Y:S04]  /*0ba0*/  LDG.E.CONSTANT R13, desc[UR4][R16.64+0xc] ;  /* 0x00000c04100d7981 */ /* 0x000f68000c1e9900 */
[----:B------:R-:W5:Y:S04]  /*0bb0*/  LDG.E.CONSTANT R8, desc[UR4][R16.64+0x10] ;  /* 0x0000100410087981 */ /* 0x000f68000c1e9900 */
[----:B0-----:R-:W5:Y:S04]  /*0bc0*/  LDG.E.CONSTANT R7, desc[UR4][R16.64+0x14] ;  /* 0x0000140410077981 */ /* 0x001f68000c1e9900 */
[----:B--2---:R-:W2:Y:S04]  /*0bd0*/  LDG.E.CONSTANT R5, desc[UR4][R16.64+0x18] ;  /* 0x0000180410057981 */ /* 0x004ea8000c1e9900 */
[----:B------:R-:W2:Y:S04]  /*0be0*/  LDG.E.CONSTANT R4, desc[UR4][R16.64+0x1c] ;  /* 0x00001c0410047981 */ /* 0x000ea8000c1e9900 */
[----:B---34-:R0:W3:Y:S01]  /*0bf0*/  LDG.E.CONSTANT R9, desc[UR4][R16.64+0x20] ;  /* 0x0000200410097981 */ /* 0x0180e2000c1e9900 */
[----:B-1----:R-:W-:-:S02]  /*0c00*/  I2FP.F32.U32 R15, R15 ;  /* 0x0000000f000f7245 */ /* 0x002fc40000201000 */
[----:B------:R-:W-:Y:S01]  /*0c10*/  I2FP.F32.U32 R19, R19 ;  /* 0x0000001300137245 */ /* 0x000fe20000201000 */
[----:B------:R-:W1:Y:S01]  /*0c20*/  LDS.U8 R11, [R6+0x24] ;  /* 0x00002400060b7984 */ /* 0x000e620000000000 */
[----:B------:R-:W-:Y:S02]  /*0c30*/  I2FP.F32.U32 R20, R20 ;  /* 0x0000001400147245 */ /* 0x000fe40000201000 */
[----:B------:R-:W-:Y:S01]  /*0c40*/  I2FP.F32.U32 R21, R21 ;  /* 0x0000001500157245 */ /* 0x000fe20000201000 */
[----:B------:R-:W4:Y:S01]  /*0c50*/  LDS.U8 R10, [R6+0x25] ;  /* 0x00002500060a7984 */ /* 0x000f220000000000 */
[----:B------:R-:W-:Y:S02]  /*0c60*/  I2FP.F32.U32 R14, R14 ;  /* 0x0000000e000e7245 */ /* 0x000fe40000201000 */
[----:B0-----:R-:W-:Y:S01]  /*0c70*/  I2FP.F32.U32 R17, R18 ;  /* 0x0000001200117245 */ /* 0x001fe20000201000 */
[----:B------:R-:W0:Y:S01]  /*0c80*/  LDS.U8 R12, [R6+0x26] ;  /* 0x00002600060c7984 */ /* 0x000e220000000000 */
[----:B-1----:R-:W-:-:S02]  /*0c90*/  I2FP.F32.U32 R11, R11 ;  /* 0x0000000b000b7245 */ /* 0x002fc40000201000 */
[----:B----4-:R-:W-:Y:S02]  /*0ca0*/  I2FP.F32.U32 R10, R10 ;  /* 0x0000000a000a7245 */ /* 0x010fe40000201000 */
[----:B0-----:R-:W-:Y:S01]  /*0cb0*/  I2FP.F32.U32 R12, R12 ;  /* 0x0000000c000c7245 */ /* 0x001fe20000201000 */
[----:B-----5:R-:W-:-:S04]  /*0cc0*/  FFMA R0, R0, R15, RZ ;  /* 0x0000000f00007223 */ /* 0x020fc800000000ff */
[----:B------:R-:W-:-:S04]  /*0cd0*/  FFMA R0, R23, R17, R0 ;  /* 0x0000001117007223 */ /* 0x000fc80000000000 */
[----:B------:R-:W-:-:S04]  /*0ce0*/  FFMA R0, R25, R19, R0 ;  /* 0x0000001319007223 */ /* 0x000fc80000000000 */
[----:B------:R-:W-:-:S04]  /*0cf0*/  FFMA R13, R13, R20, R0 ;  /* 0x000000140d0d7223 */ /* 0x000fc80000000000 */
[----:B------:R-:W-:-:S04]  /*0d00*/  FFMA R8, R8, R21, R13 ;  /* 0x0000001508087223 */ /* 0x000fc8000000000d */
[----:B------:R-:W-:Y:S01]  /*0d10*/  FFMA R8, R7, R14, R8 ;  /* 0x0000000e07087223 */ /* 0x000fe20000000008 */
[----:B------:R-:W-:-:S03]  /*0d20*/  IMAD.MOV.U32 R7, RZ, RZ, 0x80000 ;  /* 0x00080000ff077424 */ /* 0x000fc600078e00ff */
[----:B--2---:R-:W-:Y:S02]  /*0d30*/  FFMA R5, R5, R11, R8 ;  /* 0x0000000b05057223 */ /* 0x004fe40000000008 */
[----:B------:R-:W-:Y:S02]  /*0d40*/  @P1 LOP3.LUT R7, R7, 0x406fe000, RZ, 0xfc, !PT ;  /* 0x406fe00007071812 */ /* 0x000fe400078efcff */
[----:B------:R-:W-:-:S04]  /*0d50*/  FFMA R4, R4, R10, R5 ;  /* 0x0000000a04047223 */ /* 0x000fc80000000005 */
[----:B---3--:R-:W-:-:S04]  /*0d60*/  FFMA R9, R9, R12, R4 ;  /* 0x0000000c09097223 */ /* 0x008fc80000000004 */
        /* <DEDUP_REMOVED lines=17> */
.L_x_9:
[----:B------:R-:W-:Y:S05]  /*0e80*/  BSYNC.RECONVERGENT B0 ;  /* 0x0000000000007941 */ /* 0x000fea0003800200 */
.L_x_8:
[----:B------:R-:W-:Y:S06]  /*0e90*/  BAR.SYNC.DEFER_BLOCKING 0x0 ;  /* 0x0000000000007b1d */ /* 0x000fec0000010000 */
[----:B------:R-:W-:Y:S05]  /*0ea0*/  EXIT ;  /* 0x000000000000794d */ /* 0x000fea0003800000 */
.L_x_10:
[----:B------:R-:W-:-:S00]  /*0eb0*/  BRA `(.L_x_10) ;  /* 0xfffffffc00fc7947 */ /* 0x000fc0000383ffff */
[----:B------:R-:W-:-:S00]  /*0ec0*/  NOP ;  /* 0x0000000000007918 */ /* 0x000fc00000000000 */
        /* <DEDUP_REMOVED lines=11> */
.L_x_11:


//--------------------- .nv.shared._Z19convolutionalKernelPhS_iiPKf --------------------------
	.section	.nv.shared._Z19convolutionalKernelPhS_iiPKf,"aw",@nobits
	.sectionflags	@""
.nv.shared._Z19convolutionalKernelPhS_iiPKf:
	.zero		1348


//--------------------- .nv.shared.reserved.0     --------------------------
	.section	.nv.shared.reserved.0,"aw",@nobits
	.weak		__nv_reservedSMEM_offset_0_alias
	.size		__nv_reservedSMEM_offset_0_alias, 0, 64
	.other		__nv_reservedSMEM_offset_0_alias,@"STO_CUDA_RESERVED_SHARED STV_DEFAULT"
__nv_reservedSMEM_offset_0_alias:
	.zero		0
	.zero		64


//--------------------- .nv.constant0._Z19convolutionalKernelPhS_iiPKf --------------------------
	.section	.nv.constant0._Z19convolutionalKernelPhS_iiPKf,"a",@progbits
	.sectionflags	@""
	.align	4
.nv.constant0._Z19convolutionalKernelPhS_iiPKf:
	.zero		928


//--------------------- SYMBOLS --------------------------

	.type		.nv.reservedSmem.offset0,@object
	.size		.nv.reservedSmem.offset0,0x4
	.type		.nv.reservedSmem.cap,@object
	.size		.nv.reservedSmem.cap,0x4
